	.headerflags	@"EF_CUDA_TEXMODE_UNIFIED EF_CUDA_64BIT_ADDRESS EF_CUDA_ACCELERATORS EF_CUDA_SM90 EF_CUDA_VIRTUAL_SM(EF_CUDA_SM90)"
	.elftype	@"ET_EXEC"


//--------------------- .nv.info                  --------------------------
	.section	.nv.info,"",@"SHT_CUDA_INFO"
	.align	4


	//----- nvinfo : EIATTR_REGCOUNT
	.align		4
        /*0000*/ 	.byte	0x04, 0x2f
        /*0002*/ 	.short	(.L_1 - .L_0)
	.align		4
.L_0:
        /*0004*/ 	.word	index@(triton_poi_fused_mul_sigmoid_25)
        /*0008*/ 	.word	0x0000000f


	//----- nvinfo : EIATTR_MIN_STACK_SIZE
	.align		4
.L_1:
        /*000c*/ 	.byte	0x04, 0x12
        /*000e*/ 	.short	(.L_3 - .L_2)
	.align		4
.L_2:
        /*0010*/ 	.word	index@(triton_poi_fused_mul_sigmoid_25)
        /*0014*/ 	.word	0x00000000


	//----- nvinfo : EIATTR_FRAME_SIZE
	.align		4
.L_3:
        /*0018*/ 	.byte	0x04, 0x11
        /*001a*/ 	.short	(.L_5 - .L_4)
	.align		4
.L_4:
        /*001c*/ 	.word	index@(triton_poi_fused_mul_sigmoid_25)
        /*0020*/ 	.word	0x00000000


	//----- nvinfo : EIATTR_MIN_STACK_SIZE
	.align		4
.L_5:
        /*0024*/ 	.byte	0x04, 0x12
        /*0026*/ 	.short	(.L_7 - .L_6)
	.align		4
.L_6:
        /*0028*/ 	.word	index@(triton_poi_fused_mul_sigmoid_25)
        /*002c*/ 	.word	0x00000000
.L_7:


//--------------------- .nv.info.triton_poi_fused_mul_sigmoid_25 --------------------------
	.section	.nv.info.triton_poi_fused_mul_sigmoid_25,"",@"SHT_CUDA_INFO"
	.sectionflags	@""
	.align	4


	//----- nvinfo : EIATTR_CUDA_API_VERSION
	.align		4
        /*0000*/ 	.byte	0x04, 0x37
        /*0002*/ 	.short	(.L_9 - .L_8)
.L_8:
        /*0004*/ 	.word	0x0000007c


	//----- nvinfo : EIATTR_KPARAM_INFO
	.align		4
.L_9:
        /*0008*/ 	.byte	0x04, 0x17
        /*000a*/ 	.short	(.L_11 - .L_10)
.L_10:
        /*000c*/ 	.word	0x00000000
        /*0010*/ 	.short	0x0002
        /*0012*/ 	.short	0x0010
        /*0014*/ 	.byte	0x00, 0xf0, 0x11, 0x00


	//----- nvinfo : EIATTR_KPARAM_INFO
	.align		4
.L_11:
        /*0018*/ 	.byte	0x04, 0x17
        /*001a*/ 	.short	(.L_13 - .L_12)
.L_12:
        /*001c*/ 	.word	0x00000000
        /*0020*/ 	.short	0x0001
        /*0022*/ 	.short	0x0008
        /*0024*/ 	.byte	0x00, 0xf4, 0x21, 0x00


	//----- nvinfo : EIATTR_KPARAM_INFO
	.align		4
.L_13:
        /*0028*/ 	.byte	0x04, 0x17
        /*002a*/ 	.short	(.L_15 - .L_14)
.L_14:
        /*002c*/ 	.word	0x00000000
        /*0030*/ 	.short	0x0000
        /*0032*/ 	.short	0x0000
        /*0034*/ 	.byte	0x00, 0xf4, 0x21, 0x00


	//----- nvinfo : EIATTR_SPARSE_MMA_MASK
	.align		4
.L_15:
        /*0038*/ 	.byte	0x03, 0x50
        /*003a*/ 	.short	0x0000


	//----- nvinfo : EIATTR_MAXREG_COUNT
	.align		4
        /*003c*/ 	.byte	0x03, 0x1b
        /*003e*/ 	.short	0x00ff


	//----- nvinfo : EIATTR_EXIT_INSTR_OFFSETS
	.align		4
        /*0040*/ 	.byte	0x04, 0x1c
        /*0042*/ 	.short	(.L_17 - .L_16)


	//   ....[0]....
.L_16:
        /*0044*/ 	.word	0x00000490


	//----- nvinfo : EIATTR_REQNTID
	.align		4
.L_17:
        /*0048*/ 	.byte	0x04, 0x10
        /*004a*/ 	.short	(.L_19 - .L_18)
.L_18:
        /*004c*/ 	.word	0x00000080
        /*0050*/ 	.word	0x00000001
        /*0054*/ 	.word	0x00000001


	//----- nvinfo : EIATTR_CBANK_PARAM_SIZE
	.align		4
.L_19:
        /*0058*/ 	.byte	0x03, 0x19
        /*005a*/ 	.short	0x0014


	//----- nvinfo : EIATTR_PARAM_CBANK
	.align		4
        /*005c*/ 	.byte	0x04, 0x0a
        /*005e*/ 	.short	(.L_21 - .L_20)
	.align		4
.L_20:
        /*0060*/ 	.word	index@(.nv.constant0.triton_poi_fused_mul_sigmoid_25)
        /*0064*/ 	.short	0x0210
        /*0066*/ 	.short	0x0014


	//----- nvinfo : EIATTR_SW_WAR
	.align		4
.L_21:
        /*0068*/ 	.byte	0x04, 0x36
        /*006a*/ 	.short	(.L_23 - .L_22)
.L_22:
        /*006c*/ 	.word	0x00000008
.L_23:


//--------------------- .nv.callgraph             --------------------------
	.section	.nv.callgraph,"",@"SHT_CUDA_CALLGRAPH"
	.align	4
	.sectionentsize	8
	.align		4
        /*0000*/ 	.word	0x00000000
	.align		4
        /*0004*/ 	.word	0xffffffff
	.align		4
        /*0008*/ 	.word	0x00000000
	.align		4
        /*000c*/ 	.word	0xfffffffe
	.align		4
        /*0010*/ 	.word	0x00000000
	.align		4
        /*0014*/ 	.word	0xfffffffd
	.align		4
        /*0018*/ 	.word	0x00000000
	.align		4
        /*001c*/ 	.word	0xfffffffc


//--------------------- .text.triton_poi_fused_mul_sigmoid_25 --------------------------
	.section	.text.triton_poi_fused_mul_sigmoid_25,"ax",@progbits
	.align	128
        .global         triton_poi_fused_mul_sigmoid_25
        .type           triton_poi_fused_mul_sigmoid_25,@function
        .size           triton_poi_fused_mul_sigmoid_25,(.L_x_1 - triton_poi_fused_mul_sigmoid_25)
        .other          triton_poi_fused_mul_sigmoid_25,@"STO_CUDA_ENTRY STV_DEFAULT"
triton_poi_fused_mul_sigmoid_25:
.text.triton_poi_fused_mul_sigmoid_25:
[----:B------:R-:W-:Y:S01]  /*0000*/  LDC R1, c[0x0][0x28] ;  /* 0x00000a00ff017b82 */ /* 0x000fe20000000800 */
[----:B------:R-:W1:Y:S07]  /*0010*/  S2R R0, SR_TID.X ;  /* 0x0000000000007919 */ /* 0x000e6e0000002100 */
[----:B------:R-:W2:Y:S01]  /*0020*/  LDC.64 R2, c[0x0][0x210] ;  /* 0x00008400ff027b82 */ /* 0x000ea20000000a00 */
[----:B------:R-:W-:Y:S01]  /*0030*/  ULDC.64 UR4, c[0x0][0x208] ;  /* 0x0000820000047ab9 */ /* 0x000fe20000000a00 */
[----:B------:R-:W3:Y:S06]  /*0040*/  S2R R9, SR_CTAID.X ;  /* 0x0000000000097919 */ /* 0x000eec0000002500 */
[----:B------:R-:W4:Y:S01]  /*0050*/  LDC.64 R6, c[0x0][0x218] ;  /* 0x00008600ff067b82 */ /* 0x000f220000000a00 */
[----:B-1----:R-:W-:-:S04]  /*0060*/  SHF.L.U32 R0, R0, 0x1, RZ ;  /* 0x0000000100007819 */ /* 0x002fc800000006ff */
[----:B------:R-:W-:-:S04]  /*0070*/  LOP3.LUT R0, R0, 0xfe, RZ, 0xc0, !PT ;  /* 0x000000fe00007812 */ /* 0x000fc800078ec0ff */
[----:B---3--:R-:W-:-:S05]  /*0080*/  LEA R9, R9, R0, 0x8 ;  /* 0x0000000009097211 */ /* 0x008fca00078e40ff */
[----:B------:R-:W-:-:S04]  /*0090*/  IMAD.HI R0, R9, 0x66666667, RZ ;  /* 0x6666666709007827 */ /* 0x000fc800078e02ff */
[----:B--2---:R-:W-:Y:S01]  /*00a0*/  IMAD.WIDE R2, R9, 0x4, R2 ;  /* 0x0000000409027825 */ /* 0x004fe200078e0202 */
[----:B------:R-:W-:-:S04]  /*00b0*/  SHF.R.U32.HI R11, RZ, 0x1f, R0 ;  /* 0x0000001fff0b7819 */ /* 0x000fc80000011600 */
[CC--:B------:R-:W-:Y:S01]  /*00c0*/  LEA.HI.SX32 R8, R0.reuse, R11.reuse, 0x18 ;  /* 0x0000000b00087211 */ /* 0x0c0fe200078fc2ff */
[----:B------:R-:W2:Y:S01]  /*00d0*/  LDG.E.64 R4, desc[UR4][R2.64] ;  /* 0x0000000402047981 */ /* 0x000ea2000c1e1b00 */
[----:B------:R-:W-:-:S03]  /*00e0*/  LEA.HI.SX32 R11, R0, R11, 0x14 ;  /* 0x0000000b000b7211 */ /* 0x000fc600078fa2ff */
[----:B------:R-:W-:-:S04]  /*00f0*/  IMAD R8, R8, -0x280, R9 ;  /* 0xfffffd8008087824 */ /* 0x000fc800078e0209 */
[----:B------:R-:W-:-:S04]  /*0100*/  IMAD R11, R11, 0x280, R8 ;  /* 0x000002800b0b7824 */ /* 0x000fc800078e0208 */
[----:B----4-:R-:W-:-:S06]  /*0110*/  IMAD.WIDE R6, R11, 0x4, R6 ;  /* 0x000000040b067825 */ /* 0x010fcc00078e0206 */
[----:B------:R-:W3:Y:S01]  /*0120*/  LDG.E.EL.64 R6, desc[UR4][R6.64] ;  /* 0x0000000406067981 */ /* 0x000ee2000c2e1b00 */
[----:B--2---:R-:W-:-:S04]  /*0130*/  FADD R0, RZ, -R4 ;  /* 0x80000004ff007221 */ /* 0x004fc80000000000 */
[----:B------:R-:W-:Y:S01]  /*0140*/  FMUL R8, R0, 1.4426950216293334961 ;  /* 0x3fb8aa3b00087820 */ /* 0x000fe20000400000 */
[----:B------:R-:W-:-:S04]  /*0150*/  FADD R0, RZ, -R5 ;  /* 0x80000005ff007221 */ /* 0x000fc80000000000 */
[----:B------:R-:W-:Y:S01]  /*0160*/  FMUL R9, R0, 1.4426950216293334961 ;  /* 0x3fb8aa3b00097820 */ /* 0x000fe20000400000 */
[----:B------:R-:W-:-:S04]  /*0170*/  FSETP.GEU.AND P0, PT, R8, -126, PT ;  /* 0xc2fc00000800780b */ /* 0x000fc80003f0e000 */
[----:B------:R-:W-:Y:S01]  /*0180*/  FSETP.GEU.AND P3, PT, R9, -126, PT ;  /* 0xc2fc00000900780b */ /* 0x000fe20003f6e000 */
[----:B---3--:R-:W-:Y:S01]  /*0190*/  FADD R0, RZ, -R6 ;  /* 0x80000006ff007221 */ /* 0x008fe20000000000 */
[----:B------:R-:W-:-:S03]  /*01a0*/  FADD R10, RZ, -R7 ;  /* 0x80000007ff0a7221 */ /* 0x000fc60000000000 */
[----:B------:R-:W-:Y:S01]  /*01b0*/  FMUL R11, R0, 1.4426950216293334961 ;  /* 0x3fb8aa3b000b7820 */ /* 0x000fe20000400000 */
[----:B------:R-:W-:-:S03]  /*01c0*/  FMUL R10, R10, 1.4426950216293334961 ;  /* 0x3fb8aa3b0a0a7820 */ /* 0x000fc60000400000 */
[----:B------:R-:W-:Y:S01]  /*01d0*/  @!P0 FMUL R8, R8, 0.5 ;  /* 0x3f00000008088820 */ /* 0x000fe20000400000 */
[----:B------:R-:W-:-:S03]  /*01e0*/  FSETP.GEU.AND P1, PT, R11, -126, PT ;  /* 0xc2fc00000b00780b */ /* 0x000fc60003f2e000 */
[----:B------:R-:W-:Y:S01]  /*01f0*/  @!P3 FMUL R9, R9, 0.5 ;  /* 0x3f0000000909b820 */ /* 0x000fe20000400000 */
[----:B------:R-:W-:Y:S01]  /*0200*/  FSETP.GEU.AND P2, PT, R10, -126, PT ;  /* 0xc2fc00000a00780b */ /* 0x000fe20003f4e000 */
[----:B------:R-:W1:Y:S08]  /*0210*/  MUFU.EX2 R0, R8 ;  /* 0x0000000800007308 */ /* 0x000e700000000800 */
[----:B------:R-:W2:Y:S01]  /*0220*/  MUFU.EX2 R6, R9 ;  /* 0x0000000900067308 */ /* 0x000ea20000000800 */
[----:B------:R-:W-:-:S03]  /*0230*/  @!P1 FMUL R11, R11, 0.5 ;  /* 0x3f0000000b0b9820 */ /* 0x000fc60000400000 */
[----:B------:R-:W-:Y:S01]  /*0240*/  @!P2 FMUL R10, R10, 0.5 ;  /* 0x3f0000000a0aa820 */ /* 0x000fe20000400000 */
[----:B-1----:R-:W-:-:S03]  /*0250*/  @!P0 FMUL R0, R0, R0 ;  /* 0x0000000000008220 */ /* 0x002fc60000400000 */
[----:B------:R1:W3:Y:S01]  /*0260*/  MUFU.EX2 R7, R11 ;  /* 0x0000000b00077308 */ /* 0x0002e20000000800 */
[----:B------:R-:W-:Y:S01]  /*0270*/  FADD R0, R0, 1 ;  /* 0x3f80000000007421 */ /* 0x000fe20000000000 */
[----:B--2---:R-:W-:-:S06]  /*0280*/  @!P3 FMUL R6, R6, R6 ;  /* 0x000000060606b220 */ /* 0x004fcc0000400000 */
[----:B------:R-:W2:Y:S01]  /*0290*/  MUFU.EX2 R12, R10 ;  /* 0x0000000a000c7308 */ /* 0x000ea20000000800 */
[----:B------:R-:W-:Y:S01]  /*02a0*/  FSETP.GT.AND P0, PT, R0, 8.50705917302346158658e+37, PT ;  /* 0x7e8000000000780b */ /* 0x000fe20003f04000 */
[----:B-1----:R-:W-:Y:S01]  /*02b0*/  HFMA2.MMA R11, -RZ, RZ, 1.625, 0 ;  /* 0x3e800000ff0b7435 */ /* 0x002fe200000001ff */
[----:B------:R-:W-:Y:S01]  /*02c0*/  FADD R6, R6, 1 ;  /* 0x3f80000006067421 */ /* 0x000fe20000000000 */
[----:B---3--:R-:W-:-:S04]  /*02d0*/  @!P1 FMUL R7, R7, R7 ;  /* 0x0000000707079220 */ /* 0x008fc80000400000 */
[----:B------:R-:W-:Y:S01]  /*02e0*/  FSETP.GT.AND P1, PT, R6, 8.50705917302346158658e+37, PT ;  /* 0x7e8000000600780b */ /* 0x000fe20003f24000 */
[----:B------:R-:W-:-:S03]  /*02f0*/  FADD R8, R7, 1 ;  /* 0x3f80000007087421 */ /* 0x000fc60000000000 */
[C---:B------:R-:W-:Y:S02]  /*0300*/  FSEL R7, R11.reuse, 1, P0 ;  /* 0x3f8000000b077808 */ /* 0x040fe40000000000 */
[----:B------:R-:W-:Y:S01]  /*0310*/  @P0 FMUL R0, R0, 0.25 ;  /* 0x3e80000000000820 */ /* 0x000fe20000400000 */
[----:B--2---:R-:W-:Y:S01]  /*0320*/  @!P2 FMUL R12, R12, R12 ;  /* 0x0000000c0c0ca220 */ /* 0x004fe20000400000 */
[----:B------:R-:W-:Y:S02]  /*0330*/  FSETP.GT.AND P2, PT, R8, 8.50705917302346158658e+37, PT ;  /* 0x7e8000000800780b */ /* 0x000fe40003f44000 */
[----:B------:R-:W-:Y:S01]  /*0340*/  FSEL R9, R11, 1, P1 ;  /* 0x3f8000000b097808 */ /* 0x000fe20000800000 */
[----:B------:R-:W-:Y:S01]  /*0350*/  FADD R12, R12, 1 ;  /* 0x3f8000000c0c7421 */ /* 0x000fe20000000000 */
[----:B------:R-:W1:Y:S01]  /*0360*/  MUFU.RCP R0, R0 ;  /* 0x0000000000007308 */ /* 0x000e620000001000 */
[----:B------:R-:W-:-:S03]  /*0370*/  @P1 FMUL R6, R6, 0.25 ;  /* 0x3e80000006061820 */ /* 0x000fc60000400000 */
[----:B------:R-:W-:-:S04]  /*0380*/  FSETP.GT.AND P3, PT, R12, 8.50705917302346158658e+37, PT ;  /* 0x7e8000000c00780b */ /* 0x000fc80003f64000 */
[----:B------:R-:W2:Y:S01]  /*0390*/  MUFU.RCP R6, R6 ;  /* 0x0000000600067308 */ /* 0x000ea20000001000 */
[----:B------:R-:W-:Y:S01]  /*03a0*/  @P2 FMUL R8, R8, 0.25 ;  /* 0x3e80000008082820 */ /* 0x000fe20000400000 */
[----:B-1----:R-:W-:-:S06]  /*03b0*/  FMUL R7, R0, R7 ;  /* 0x0000000700077220 */ /* 0x002fcc0000400000 */
[----:B------:R-:W1:Y:S01]  /*03c0*/  MUFU.RCP R8, R8 ;  /* 0x0000000800087308 */ /* 0x000e620000001000 */
[----:B------:R-:W-:Y:S01]  /*03d0*/  @P3 FMUL R12, R12, 0.25 ;  /* 0x3e8000000c0c3820 */ /* 0x000fe20000400000 */
[----:B------:R-:W-:Y:S01]  /*03e0*/  FMUL R7, R4, R7 ;  /* 0x0000000704077220 */ /* 0x000fe20000400000 */
[----:B--2---:R-:W-:-:S05]  /*03f0*/  FMUL R0, R6, R9 ;  /* 0x0000000906007220 */ /* 0x004fca0000400000 */
[----:B------:R-:W2:Y:S01]  /*0400*/  MUFU.RCP R12, R12 ;  /* 0x0000000c000c7308 */ /* 0x000ea20000001000 */
[C---:B------:R-:W-:Y:S02]  /*0410*/  FSEL R9, R11.reuse, 1, P2 ;  /* 0x3f8000000b097808 */ /* 0x040fe40001000000 */
[----:B------:R-:W-:Y:S01]  /*0420*/  FSEL R11, R11, 1, P3 ;  /* 0x3f8000000b0b7808 */ /* 0x000fe20001800000 */
[----:B------:R-:W-:Y:S02]  /*0430*/  FMUL R0, R5, R0 ;  /* 0x0000000005007220 */ /* 0x000fe40000400000 */
[----:B-1----:R-:W-:-:S04]  /*0440*/  FMUL R8, R8, R9 ;  /* 0x0000000908087220 */ /* 0x002fc80000400000 */
[----:B------:R-:W-:Y:S01]  /*0450*/  FMUL R8, R7, R8 ;  /* 0x0000000807087220 */ /* 0x000fe20000400000 */
[----:B--2---:R-:W-:-:S04]  /*0460*/  FMUL R11, R12, R11 ;  /* 0x0000000b0c0b7220 */ /* 0x004fc80000400000 */
[----:B------:R-:W-:-:S05]  /*0470*/  FMUL R9, R0, R11 ;  /* 0x0000000b00097220 */ /* 0x000fca0000400000 */
[----:B------:R-:W-:Y:S01]  /*0480*/  STG.E.64 desc[UR4][R2.64], R8 ;  /* 0x0000000802007986 */ /* 0x000fe2000c101b04 */
[----:B------:R-:W-:Y:S05]  /*0490*/  EXIT ;  /* 0x000000000000794d */ /* 0x000fea0003800000 */
.L_x_0:
[----:B------:R-:W-:-:S00]  /*04a0*/  BRA `(.L_x_0) ;  /* 0xfffffffc00fc7947 */ /* 0x000fc0000383ffff */
[----:B------:R-:W-:-:S00]  /*04b0*/  NOP ;  /* 0x0000000000007918 */ /* 0x000fc00000000000 */
        /* <DEDUP_REMOVED lines=12> */
.L_x_1:


//--------------------- .nv.constant0.triton_poi_fused_mul_sigmoid_25 --------------------------
	.section	.nv.constant0.triton_poi_fused_mul_sigmoid_25,"a",@progbits
	.sectionflags	@""
	.align	4
.nv.constant0.triton_poi_fused_mul_sigmoid_25:
	.zero		548
